	.headerflags	@"EF_CUDA_TEXMODE_UNIFIED EF_CUDA_64BIT_ADDRESS EF_CUDA_ACCELERATORS EF_CUDA_SM90 EF_CUDA_VIRTUAL_SM(EF_CUDA_SM90)"
	.elftype	@"ET_EXEC"


//--------------------- .nv.info                  --------------------------
	.section	.nv.info,"",@"SHT_CUDA_INFO"
	.align	4


	//----- nvinfo : EIATTR_REGCOUNT
	.align		4
        /*0000*/ 	.byte	0x04, 0x2f
        /*0002*/ 	.short	(.L_3 - .L_2)
	.align		4
.L_2:
        /*0004*/ 	.word	index@(triton_poi_fused__native_batch_norm_legit_no_training_0)
        /*0008*/ 	.word	0x0000001e


	//----- nvinfo : EIATTR_MIN_STACK_SIZE
	.align		4
.L_3:
        /*000c*/ 	.byte	0x04, 0x12
        /*000e*/ 	.short	(.L_5 - .L_4)
	.align		4
.L_4:
        /*0010*/ 	.word	index@(triton_poi_fused__native_batch_norm_legit_no_training_0)
        /*0014*/ 	.word	0x00000000


	//----- nvinfo : EIATTR_FRAME_SIZE
	.align		4
.L_5:
        /*0018*/ 	.byte	0x04, 0x11
        /*001a*/ 	.short	(.L_7 - .L_6)
	.align		4
.L_6:
        /*001c*/ 	.word	index@(triton_poi_fused__native_batch_norm_legit_no_training_0)
        /*0020*/ 	.word	0x00000000


	//----- nvinfo : EIATTR_MIN_STACK_SIZE
	.align		4
.L_7:
        /*0024*/ 	.byte	0x04, 0x12
        /*0026*/ 	.short	(.L_9 - .L_8)
	.align		4
.L_8:
        /*0028*/ 	.word	index@(triton_poi_fused__native_batch_norm_legit_no_training_0)
        /*002c*/ 	.word	0x00000000
.L_9:


//--------------------- .nv.info.triton_poi_fused__native_batch_norm_legit_no_training_0 --------------------------
	.section	.nv.info.triton_poi_fused__native_batch_norm_legit_no_training_0,"",@"SHT_CUDA_INFO"
	.sectionflags	@""
	.align	4


	//----- nvinfo : EIATTR_CUDA_API_VERSION
	.align		4
        /*0000*/ 	.byte	0x04, 0x37
        /*0002*/ 	.short	(.L_11 - .L_10)
.L_10:
        /*0004*/ 	.word	0x0000007c


	//----- nvinfo : EIATTR_KPARAM_INFO
	.align		4
.L_11:
        /*0008*/ 	.byte	0x04, 0x17
        /*000a*/ 	.short	(.L_13 - .L_12)
.L_12:
        /*000c*/ 	.word	0x00000000
        /*0010*/ 	.short	0x0006
        /*0012*/ 	.short	0x0030
        /*0014*/ 	.byte	0x00, 0xf0, 0x11, 0x00


	//----- nvinfo : EIATTR_KPARAM_INFO
	.align		4
.L_13:
        /*0018*/ 	.byte	0x04, 0x17
        /*001a*/ 	.short	(.L_15 - .L_14)
.L_14:
        /*001c*/ 	.word	0x00000000
        /*0020*/ 	.short	0x0005
        /*0022*/ 	.short	0x0028
        /*0024*/ 	.byte	0x00, 0xf4, 0x21, 0x00


	//----- nvinfo : EIATTR_KPARAM_INFO
	.align		4
.L_15:
        /*0028*/ 	.byte	0x04, 0x17
        /*002a*/ 	.short	(.L_17 - .L_16)
.L_16:
        /*002c*/ 	.word	0x00000000
        /*0030*/ 	.short	0x0004
        /*0032*/ 	.short	0x0020
        /*0034*/ 	.byte	0x00, 0xf4, 0x21, 0x00


	//----- nvinfo : EIATTR_KPARAM_INFO
	.align		4
.L_17:
        /*0038*/ 	.byte	0x04, 0x17
        /*003a*/ 	.short	(.L_19 - .L_18)
.L_18:
        /*003c*/ 	.word	0x00000000
        /*0040*/ 	.short	0x0003
        /*0042*/ 	.short	0x0018
        /*0044*/ 	.byte	0x00, 0xf4, 0x21, 0x00


	//----- nvinfo : EIATTR_KPARAM_INFO
	.align		4
.L_19:
        /*0048*/ 	.byte	0x04, 0x17
        /*004a*/ 	.short	(.L_21 - .L_20)
.L_20:
        /*004c*/ 	.word	0x00000000
        /*0050*/ 	.short	0x0002
        /*0052*/ 	.short	0x0010
        /*0054*/ 	.byte	0x00, 0xf4, 0x21, 0x00


	//----- nvinfo : EIATTR_KPARAM_INFO
	.align		4
.L_21:
        /*0058*/ 	.byte	0x04, 0x17
        /*005a*/ 	.short	(.L_23 - .L_22)
.L_22:
        /*005c*/ 	.word	0x00000000
        /*0060*/ 	.short	0x0001
        /*0062*/ 	.short	0x0008
        /*0064*/ 	.byte	0x00, 0xf4, 0x21, 0x00


	//----- nvinfo : EIATTR_KPARAM_INFO
	.align		4
.L_23:
        /*0068*/ 	.byte	0x04, 0x17
        /*006a*/ 	.short	(.L_25 - .L_24)
.L_24:
        /*006c*/ 	.word	0x00000000
        /*0070*/ 	.short	0x0000
        /*0072*/ 	.short	0x0000
        /*0074*/ 	.byte	0x00, 0xf4, 0x21, 0x00


	//----- nvinfo : EIATTR_SPARSE_MMA_MASK
	.align		4
.L_25:
        /*0078*/ 	.byte	0x03, 0x50
        /*007a*/ 	.short	0x0000


	//----- nvinfo : EIATTR_MAXREG_COUNT
	.align		4
        /*007c*/ 	.byte	0x03, 0x1b
        /*007e*/ 	.short	0x00ff


	//----- nvinfo : EIATTR_EXIT_INSTR_OFFSETS
	.align		4
        /*0080*/ 	.byte	0x04, 0x1c
        /*0082*/ 	.short	(.L_27 - .L_26)


	//   ....[0]....
.L_26:
        /*0084*/ 	.word	0x00000520


	//   ....[1]....
        /*0088*/ 	.word	0x00000540


	//----- nvinfo : EIATTR_REQNTID
	.align		4
.L_27:
        /*008c*/ 	.byte	0x04, 0x10
        /*008e*/ 	.short	(.L_29 - .L_28)
.L_28:
        /*0090*/ 	.word	0x00000080
        /*0094*/ 	.word	0x00000001
        /*0098*/ 	.word	0x00000001


	//----- nvinfo : EIATTR_CBANK_PARAM_SIZE
	.align		4
.L_29:
        /*009c*/ 	.byte	0x03, 0x19
        /*009e*/ 	.short	0x0034


	//----- nvinfo : EIATTR_PARAM_CBANK
	.align		4
        /*00a0*/ 	.byte	0x04, 0x0a
        /*00a2*/ 	.short	(.L_31 - .L_30)
	.align		4
.L_30:
        /*00a4*/ 	.word	index@(.nv.constant0.triton_poi_fused__native_batch_norm_legit_no_training_0)
        /*00a8*/ 	.short	0x0210
        /*00aa*/ 	.short	0x0034


	//----- nvinfo : EIATTR_SW_WAR
	.align		4
.L_31:
        /*00ac*/ 	.byte	0x04, 0x36
        /*00ae*/ 	.short	(.L_33 - .L_32)
.L_32:
        /*00b0*/ 	.word	0x00000008
.L_33:


//--------------------- .nv.callgraph             --------------------------
	.section	.nv.callgraph,"",@"SHT_CUDA_CALLGRAPH"
	.align	4
	.sectionentsize	8
	.align		4
        /*0000*/ 	.word	0x00000000
	.align		4
        /*0004*/ 	.word	0xffffffff
	.align		4
        /*0008*/ 	.word	0x00000000
	.align		4
        /*000c*/ 	.word	0xfffffffe
	.align		4
        /*0010*/ 	.word	0x00000000
	.align		4
        /*0014*/ 	.word	0xfffffffd
	.align		4
        /*0018*/ 	.word	0x00000000
	.align		4
        /*001c*/ 	.word	0xfffffffc


//--------------------- .nv.constant4             --------------------------
	.section	.nv.constant4,"a",@progbits
	.align	8
	.align		8
.nv.constant4:
        /*0000*/ 	.dword	_$_str
	.align		8
        /*0008*/ 	.dword	_$_str_$_2


//--------------------- .text.triton_poi_fused__native_batch_norm_legit_no_training_0 --------------------------
	.section	.text.triton_poi_fused__native_batch_norm_legit_no_training_0,"ax",@progbits
	.align	128
        .global         triton_poi_fused__native_batch_norm_legit_no_training_0
        .type           triton_poi_fused__native_batch_norm_legit_no_training_0,@function
        .size           triton_poi_fused__native_batch_norm_legit_no_training_0,(.L_x_1 - triton_poi_fused__native_batch_norm_legit_no_training_0)
        .other          triton_poi_fused__native_batch_norm_legit_no_training_0,@"STO_CUDA_ENTRY STV_DEFAULT"
triton_poi_fused__native_batch_norm_legit_no_training_0:
.text.triton_poi_fused__native_batch_norm_legit_no_training_0:
[----:B------:R-:W0:Y:S01]  /*0000*/  LDC R1, c[0x0][0x28] ;  /* 0x00000a00ff017b82 */ /* 0x000e220000000800 */
[----:B------:R-:W1:Y:S01]  /*0010*/  S2R R0, SR_TID.X ;  /* 0x0000000000007919 */ /* 0x000e620000002100 */
[----:B------:R-:W-:Y:S01]  /*0020*/  HFMA2.MMA R14, -RZ, RZ, 0, 0 ;  /* 0x00000000ff0e7435 */ /* 0x000fe200000001ff */
[----:B------:R-:W-:Y:S01]  /*0030*/  CS2R R12, SRZ ;  /* 0x00000000000c7805 */ /* 0x000fe2000001ff00 */
[----:B------:R-:W-:Y:S01]  /*0040*/  ULDC.64 UR4, c[0x0][0x208] ;  /* 0x0000820000047ab9 */ /* 0x000fe20000000a00 */
[----:B------:R-:W2:Y:S03]  /*0050*/  S2R R3, SR_CTAID.X ;  /* 0x0000000000037919 */ /* 0x000ea60000002500 */
[----:B------:R-:W3:Y:S08]  /*0060*/  LDC.64 R24, c[0x0][0x218] ;  /* 0x00008600ff187b82 */ /* 0x000ef00000000a00 */
[----:B------:R-:W4:Y:S08]  /*0070*/  LDC.64 R22, c[0x0][0x210] ;  /* 0x00008400ff167b82 */ /* 0x000f300000000a00 */
[----:B------:R-:W5:Y:S08]  /*0080*/  LDC.64 R8, c[0x0][0x228] ;  /* 0x00008a00ff087b82 */ /* 0x000f700000000a00 */
[----:B------:R-:W3:Y:S01]  /*0090*/  LDC.64 R10, c[0x0][0x230] ;  /* 0x00008c00ff0a7b82 */ /* 0x000ee20000000a00 */
[----:B-1----:R-:W-:-:S04]  /*00a0*/  SHF.L.U32 R0, R0, 0x1, RZ ;  /* 0x0000000100007819 */ /* 0x002fc800000006ff */
[----:B------:R-:W-:-:S04]  /*00b0*/  LOP3.LUT R0, R0, 0xfe, RZ, 0xc0, !PT ;  /* 0x000000fe00007812 */ /* 0x000fc800078ec0ff */
[----:B--2---:R-:W-:Y:S02]  /*00c0*/  LEA R0, R3, R0, 0x8 ;  /* 0x0000000003007211 */ /* 0x004fe400078e40ff */
[----:B------:R-:W1:Y:S02]  /*00d0*/  LDC.64 R2, c[0x0][0x220] ;  /* 0x00008800ff027b82 */ /* 0x000e640000000a00 */
[----:B------:R-:W-:Y:S01]  /*00e0*/  IADD3 R4, R0, 0x1, RZ ;  /* 0x0000000100047810 */ /* 0x000fe20007ffe0ff */
[C---:B------:R-:W-:Y:S01]  /*00f0*/  IMAD.HI R5, R0.reuse, 0x38e38e39, RZ ;  /* 0x38e38e3900057827 */ /* 0x040fe200078e02ff */
[----:B------:R-:W-:-:S03]  /*0100*/  ISETP.GE.AND P4, PT, R0, 0x90, PT ;  /* 0x000000900000780c */ /* 0x000fc60003f86270 */
[----:B------:R-:W-:Y:S01]  /*0110*/  IMAD.HI R4, R4, 0x38e38e39, RZ ;  /* 0x38e38e3904047827 */ /* 0x000fe200078e02ff */
[----:B------:R-:W-:-:S04]  /*0120*/  SHF.R.S32.HI R6, RZ, 0x1, R5 ;  /* 0x00000001ff067819 */ /* 0x000fc80000011405 */
[----:B------:R-:W-:Y:S02]  /*0130*/  LEA.HI R6, R5, R6, RZ, 0x1 ;  /* 0x0000000605067211 */ /* 0x000fe400078f08ff */
[----:B------:R-:W-:Y:S02]  /*0140*/  SHF.R.S32.HI R5, RZ, 0x1, R4 ;  /* 0x00000001ff057819 */ /* 0x000fe40000011404 */
[----:B------:R-:W-:Y:S02]  /*0150*/  SHF.R.S32.HI R7, RZ, 0x1f, R6 ;  /* 0x0000001fff077819 */ /* 0x000fe40000011406 */
[----:B------:R-:W-:Y:S02]  /*0160*/  LEA.HI R15, R4, R5, RZ, 0x1 ;  /* 0x00000005040f7211 */ /* 0x000fe400078f08ff */
[----:B------:R-:W-:Y:S02]  /*0170*/  LEA.HI R7, R7, R6, RZ, 0x2 ;  /* 0x0000000607077211 */ /* 0x000fe400078f10ff */
[----:B------:R-:W-:-:S02]  /*0180*/  SHF.R.S32.HI R4, RZ, 0x1f, R15 ;  /* 0x0000001fff047819 */ /* 0x000fc4000001140f */
[----:B------:R-:W-:Y:S02]  /*0190*/  LOP3.LUT R7, R7, 0xfffffffc, RZ, 0xc0, !PT ;  /* 0xfffffffc07077812 */ /* 0x000fe400078ec0ff */
[----:B------:R-:W-:Y:S02]  /*01a0*/  LEA.HI R4, R4, R15, RZ, 0x2 ;  /* 0x0000000f04047211 */ /* 0x000fe400078f10ff */
[----:B------:R-:W-:Y:S02]  /*01b0*/  IADD3 R7, R6, -R7, RZ ;  /* 0x8000000706077210 */ /* 0x000fe40007ffe0ff */
[----:B------:R-:W-:-:S03]  /*01c0*/  LOP3.LUT R6, R4, 0xfffffffc, RZ, 0xc0, !PT ;  /* 0xfffffffc04067812 */ /* 0x000fc600078ec0ff */
[----:B-1----:R-:W-:Y:S01]  /*01d0*/  IMAD.WIDE R4, R7, 0x4, R2 ;  /* 0x0000000407047825 */ /* 0x002fe200078e0202 */
[----:B------:R-:W-:-:S04]  /*01e0*/  IADD3 R15, R15, -R6, RZ ;  /* 0x800000060f0f7210 */ /* 0x000fc80007ffe0ff */
[----:B------:R5:W2:Y:S01]  /*01f0*/  @!P4 LDG.E.EL R14, desc[UR4][R4.64] ;  /* 0x00000004040ec981 */ /* 0x000aa2000c2e1900 */
[----:B------:R-:W-:-:S05]  /*0200*/  IMAD.WIDE R20, R15, 0x4, R2 ;  /* 0x000000040f147825 */ /* 0x000fca00078e0202 */
[----:B------:R1:W2:Y:S01]  /*0210*/  @!P4 LDG.E.EL R12, desc[UR4][R20.64] ;  /* 0x00000004140cc981 */ /* 0x0002a2000c2e1900 */
[----:B------:R-:W-:Y:S02]  /*0220*/  MOV R16, RZ ;  /* 0x000000ff00107202 */ /* 0x000fe40000000f00 */
[----:B------:R-:W-:Y:S01]  /*0230*/  CS2R R2, SRZ ;  /* 0x0000000000027805 */ /* 0x000fe2000001ff00 */
[----:B---3--:R-:W-:-:S04]  /*0240*/  IMAD.WIDE R18, R7, 0x4, R24 ;  /* 0x0000000407127825 */ /* 0x008fc800078e0218 */
[----:B------:R-:W-:Y:S01]  /*0250*/  IMAD.WIDE R24, R15, 0x4, R24 ;  /* 0x000000040f187825 */ /* 0x000fe200078e0218 */
[----:B------:R-:W3:Y:S03]  /*0260*/  @!P4 LDG.E.EL R13, desc[UR4][R18.64] ;  /* 0x00000004120dc981 */ /* 0x000ee6000c2e1900 */
[----:B----4-:R-:W-:Y:S01]  /*0270*/  IMAD.WIDE R22, R0, 0x4, R22 ;  /* 0x0000000400167825 */ /* 0x010fe200078e0216 */
[----:B------:R-:W4:Y:S03]  /*0280*/  @!P4 LDG.E.EL R16, desc[UR4][R24.64] ;  /* 0x000000041810c981 */ /* 0x000f26000c2e1900 */
[--C-:B-----5:R-:W-:Y:S01]  /*0290*/  IMAD.WIDE R4, R7, 0x4, R8.reuse ;  /* 0x0000000407047825 */ /* 0x120fe200078e0208 */
[----:B------:R-:W3:Y:S03]  /*02a0*/  @!P4 LDG.E.64 R2, desc[UR4][R22.64] ;  /* 0x000000041602c981 */ /* 0x000ee6000c1e1b00 */
[----:B------:R-:W-:-:S04]  /*02b0*/  IMAD.WIDE R8, R15, 0x4, R8 ;  /* 0x000000040f087825 */ /* 0x000fc800078e0208 */
[--C-:B0-----:R-:W-:Y:S01]  /*02c0*/  IMAD.WIDE R26, R15, 0x4, R10.reuse ;  /* 0x000000040f1a7825 */ /* 0x101fe200078e020a */
[----:B------:R-:W-:Y:S01]  /*02d0*/  HFMA2.MMA R15, -RZ, RZ, 0, 0 ;  /* 0x00000000ff0f7435 */ /* 0x000fe200000001ff */
[----:B-1----:R-:W-:Y:S02]  /*02e0*/  MOV R20, RZ ;  /* 0x000000ff00147202 */ /* 0x002fe40000000f00 */
[----:B------:R-:W-:Y:S01]  /*02f0*/  IMAD.WIDE R6, R7, 0x4, R10 ;  /* 0x0000000407067825 */ /* 0x000fe200078e020a */
[----:B------:R-:W-:-:S03]  /*0300*/  CS2R R10, SRZ ;  /* 0x00000000000a7805 */ /* 0x000fc6000001ff00 */
[----:B------:R-:W5:Y:S04]  /*0310*/  @!P4 LDG.E.EL R20, desc[UR4][R8.64] ;  /* 0x000000040814c981 */ /* 0x000f68000c2e1900 */
[----:B------:R0:W3:Y:S04]  /*0320*/  @!P4 LDG.E.EL R15, desc[UR4][R4.64] ;  /* 0x00000004040fc981 */ /* 0x0000e8000c2e1900 */
[----:B------:R1:W3:Y:S04]  /*0330*/  @!P4 LDG.E.EL R10, desc[UR4][R6.64] ;  /* 0x00000004060ac981 */ /* 0x0002e8000c2e1900 */
[----:B------:R-:W5:Y:S01]  /*0340*/  @!P4 LDG.E.EL R11, desc[UR4][R26.64] ;  /* 0x000000041a0bc981 */ /* 0x000f62000c2e1900 */
[----:B0-----:R-:W0:Y:S01]  /*0350*/  LDC.64 R4, c[0x0][0x238] ;  /* 0x00008e00ff047b82 */ /* 0x001e220000000a00 */
[----:B-1----:R-:W-:Y:S01]  /*0360*/  HFMA2.MMA R7, -RZ, RZ, 1.625, 0 ;  /* 0x3e800000ff077435 */ /* 0x002fe200000001ff */
[----:B0-----:R-:W-:-:S04]  /*0370*/  IMAD.WIDE R4, R0, 0x4, R4 ;  /* 0x0000000400047825 */ /* 0x001fc800078e0204 */
[----:B--2---:R-:W-:Y:S01]  /*0380*/  FADD R14, R14, 9.9999997473787516356e-06 ;  /* 0x3727c5ac0e0e7421 */ /* 0x004fe20000000000 */
[----:B------:R-:W-:-:S03]  /*0390*/  FADD R12, R12, 9.9999997473787516356e-06 ;  /* 0x3727c5ac0c0c7421 */ /* 0x000fc60000000000 */
[----:B------:R-:W0:Y:S08]  /*03a0*/  MUFU.SQRT R17, R14 ;  /* 0x0000000e00117308 */ /* 0x000e300000002000 */
[----:B------:R-:W1:Y:S01]  /*03b0*/  MUFU.SQRT R18, R12 ;  /* 0x0000000c00127308 */ /* 0x000e620000002000 */
[C---:B0-----:R-:W-:Y:S02]  /*03c0*/  FSETP.GT.AND P0, PT, R17.reuse, 8.50705917302346158658e+37, PT ;  /* 0x7e8000001100780b */ /* 0x041fe40003f04000 */
[----:B------:R-:W-:-:S02]  /*03d0*/  FSETP.GEU.AND P2, PT, R17, 1.175494350822287508e-38, PT ;  /* 0x008000001100780b */ /* 0x000fc40003f4e000 */
[C---:B-1----:R-:W-:Y:S02]  /*03e0*/  FSETP.GT.AND P1, PT, R18.reuse, 8.50705917302346158658e+37, PT ;  /* 0x7e8000001200780b */ /* 0x042fe40003f24000 */
[----:B------:R-:W-:-:S07]  /*03f0*/  FSETP.GEU.AND P3, PT, R18, 1.175494350822287508e-38, PT ;  /* 0x008000001200780b */ /* 0x000fce0003f6e000 */
[----:B------:R-:W-:-:S04]  /*0400*/  @P0 FMUL R17, R17, 0.25 ;  /* 0x3e80000011110820 */ /* 0x000fc80000400000 */
[----:B------:R-:W-:Y:S01]  /*0410*/  @!P2 FMUL R17, R17, 16777216 ;  /* 0x4b8000001111a820 */ /* 0x000fe20000400000 */
[----:B------:R-:W-:-:S04]  /*0420*/  @P1 FMUL R18, R18, 0.25 ;  /* 0x3e80000012121820 */ /* 0x000fc80000400000 */
[----:B------:R-:W-:Y:S01]  /*0430*/  @!P3 FMUL R18, R18, 16777216 ;  /* 0x4b8000001212b820 */ /* 0x000fe20000400000 */
[----:B------:R-:W0:Y:S01]  /*0440*/  MUFU.RCP R17, R17 ;  /* 0x0000001100117308 */ /* 0x000e220000001000 */
[----:B------:R-:W-:-:S07]  /*0450*/  FSEL R6, R7, 1, P0 ;  /* 0x3f80000007067808 */ /* 0x000fce0000000000 */
[----:B------:R-:W1:Y:S01]  /*0460*/  MUFU.RCP R18, R18 ;  /* 0x0000001200127308 */ /* 0x000e620000001000 */
[----:B------:R-:W-:Y:S01]  /*0470*/  FSEL R7, R7, 1, P1 ;  /* 0x3f80000007077808 */ /* 0x000fe20000800000 */
[----:B------:R-:W-:-:S04]  /*0480*/  @!P2 FMUL R6, R6, 16777216 ;  /* 0x4b8000000606a820 */ /* 0x000fc80000400000 */
[----:B------:R-:W-:Y:S01]  /*0490*/  @!P3 FMUL R7, R7, 16777216 ;  /* 0x4b8000000707b820 */ /* 0x000fe20000400000 */
[----:B0-----:R-:W-:Y:S01]  /*04a0*/  FMUL R17, R17, R6 ;  /* 0x0000000611117220 */ /* 0x001fe20000400000 */
[----:B---3--:R-:W-:Y:S01]  /*04b0*/  FADD R2, -R13, R2 ;  /* 0x000000020d027221 */ /* 0x008fe20000000100 */
[----:B----4-:R-:W-:Y:S01]  /*04c0*/  FADD R3, -R16, R3 ;  /* 0x0000000310037221 */ /* 0x010fe20000000100 */
[----:B-1----:R-:W-:Y:S02]  /*04d0*/  FMUL R6, R18, R7 ;  /* 0x0000000712067220 */ /* 0x002fe40000400000 */
[----:B------:R-:W-:Y:S02]  /*04e0*/  FMUL R17, R2, R17 ;  /* 0x0000001102117220 */ /* 0x000fe40000400000 */
[----:B------:R-:W-:Y:S02]  /*04f0*/  FMUL R6, R3, R6 ;  /* 0x0000000603067220 */ /* 0x000fe40000400000 */
[----:B------:R-:W-:-:S02]  /*0500*/  FFMA R10, R17, R15, R10 ;  /* 0x0000000f110a7223 */ /* 0x000fc4000000000a */
[----:B-----5:R-:W-:Y:S01]  /*0510*/  FFMA R11, R6, R20, R11 ;  /* 0x00000014060b7223 */ /* 0x020fe2000000000b */
[----:B------:R-:W-:Y:S06]  /*0520*/  @P4 EXIT ;  /* 0x000000000000494d */ /* 0x000fec0003800000 */
[----:B------:R-:W-:Y:S01]  /*0530*/  STG.E.64 desc[UR4][R4.64], R10 ;  /* 0x0000000a04007986 */ /* 0x000fe2000c101b04 */
[----:B------:R-:W-:Y:S05]  /*0540*/  EXIT ;  /* 0x000000000000794d */ /* 0x000fea0003800000 */
.L_x_0:
[----:B------:R-:W-:-:S00]  /*0550*/  BRA `(.L_x_0) ;  /* 0xfffffffc00fc7947 */ /* 0x000fc0000383ffff */
[----:B------:R-:W-:-:S00]  /*0560*/  NOP ;  /* 0x0000000000007918 */ /* 0x000fc00000000000 */
        /* <DEDUP_REMOVED lines=9> */
.L_x_1:


//--------------------- .nv.global.init           --------------------------
	.section	.nv.global.init,"aw",@progbits
.nv.global.init:
	.type		_$_str,@object
	.size		_$_str,(_$_str_$_2 - _$_str)
_$_str:
        /*0000*/ 	.byte	0x5f, 0x5f, 0x43, 0x55, 0x44, 0x41, 0x5f, 0x46, 0x54, 0x5a, 0x00
	.type		_$_str_$_2,@object
	.size		_$_str_$_2,(.L_1 - _$_str_$_2)
_$_str_$_2:
        /*000b*/ 	.byte	0x5f, 0x5f, 0x43, 0x55, 0x44, 0x41, 0x5f, 0x50, 0x52, 0x45, 0x43, 0x5f, 0x53, 0x51, 0x52, 0x54
        /*001b*/ 	.byte	0x00
.L_1:


//--------------------- .nv.constant0.triton_poi_fused__native_batch_norm_legit_no_training_0 --------------------------
	.section	.nv.constant0.triton_poi_fused__native_batch_norm_legit_no_training_0,"a",@progbits
	.sectionflags	@""
	.align	4
.nv.constant0.triton_poi_fused__native_batch_norm_legit_no_training_0:
	.zero		580
